	.headerflags	@"EF_CUDA_TEXMODE_UNIFIED EF_CUDA_64BIT_ADDRESS EF_CUDA_ACCELERATORS EF_CUDA_SM90 EF_CUDA_VIRTUAL_SM(EF_CUDA_SM90)"
	.elftype	@"ET_EXEC"


//--------------------- .nv.info                  --------------------------
	.section	.nv.info,"",@"SHT_CUDA_INFO"
	.align	4


	//----- nvinfo : EIATTR_REGCOUNT
	.align		4
        /*0000*/ 	.byte	0x04, 0x2f
        /*0002*/ 	.short	(.L_3 - .L_2)
	.align		4
.L_2:
        /*0004*/ 	.word	index@(triton_poi_fused__native_batch_norm_legit_no_training_add_convolution_div_eq_masked_fill_mul_native_batch_norm_backward_ones_like_relu_sub_threshold_backward_8)
        /*0008*/ 	.word	0x0000001c


	//----- nvinfo : EIATTR_MIN_STACK_SIZE
	.align		4
.L_3:
        /*000c*/ 	.byte	0x04, 0x12
        /*000e*/ 	.short	(.L_5 - .L_4)
	.align		4
.L_4:
        /*0010*/ 	.word	index@(triton_poi_fused__native_batch_norm_legit_no_training_add_convolution_div_eq_masked_fill_mul_native_batch_norm_backward_ones_like_relu_sub_threshold_backward_8)
        /*0014*/ 	.word	0x00000000


	//----- nvinfo : EIATTR_FRAME_SIZE
	.align		4
.L_5:
        /*0018*/ 	.byte	0x04, 0x11
        /*001a*/ 	.short	(.L_7 - .L_6)
	.align		4
.L_6:
        /*001c*/ 	.word	index@(triton_poi_fused__native_batch_norm_legit_no_training_add_convolution_div_eq_masked_fill_mul_native_batch_norm_backward_ones_like_relu_sub_threshold_backward_8)
        /*0020*/ 	.word	0x00000000


	//----- nvinfo : EIATTR_MIN_STACK_SIZE
	.align		4
.L_7:
        /*0024*/ 	.byte	0x04, 0x12
        /*0026*/ 	.short	(.L_9 - .L_8)
	.align		4
.L_8:
        /*0028*/ 	.word	index@(triton_poi_fused__native_batch_norm_legit_no_training_add_convolution_div_eq_masked_fill_mul_native_batch_norm_backward_ones_like_relu_sub_threshold_backward_8)
        /*002c*/ 	.word	0x00000000
.L_9:


//--------------------- .nv.info.triton_poi_fused__native_batch_norm_legit_no_training_add_convolution_div_eq_masked_fill_mul_native_batch_norm_backward_ones_like_relu_sub_threshold_backward_8 --------------------------
	.section	.nv.info.triton_poi_fused__native_batch_norm_legit_no_training_add_convolution_div_eq_masked_fill_mul_native_batch_norm_backward_ones_like_relu_sub_threshold_backward_8,"",@"SHT_CUDA_INFO"
	.sectionflags	@""
	.align	4


	//----- nvinfo : EIATTR_CUDA_API_VERSION
	.align		4
        /*0000*/ 	.byte	0x04, 0x37
        /*0002*/ 	.short	(.L_11 - .L_10)
.L_10:
        /*0004*/ 	.word	0x0000007c


	//----- nvinfo : EIATTR_KPARAM_INFO
	.align		4
.L_11:
        /*0008*/ 	.byte	0x04, 0x17
        /*000a*/ 	.short	(.L_13 - .L_12)
.L_12:
        /*000c*/ 	.word	0x00000000
        /*0010*/ 	.short	0x000c
        /*0012*/ 	.short	0x0060
        /*0014*/ 	.byte	0x00, 0xf0, 0x11, 0x00


	//----- nvinfo : EIATTR_KPARAM_INFO
	.align		4
.L_13:
        /*0018*/ 	.byte	0x04, 0x17
        /*001a*/ 	.short	(.L_15 - .L_14)
.L_14:
        /*001c*/ 	.word	0x00000000
        /*0020*/ 	.short	0x000b
        /*0022*/ 	.short	0x0058
        /*0024*/ 	.byte	0x00, 0xf4, 0x21, 0x00


	//----- nvinfo : EIATTR_KPARAM_INFO
	.align		4
.L_15:
        /*0028*/ 	.byte	0x04, 0x17
        /*002a*/ 	.short	(.L_17 - .L_16)
.L_16:
        /*002c*/ 	.word	0x00000000
        /*0030*/ 	.short	0x000a
        /*0032*/ 	.short	0x0050
        /*0034*/ 	.byte	0x00, 0xf4, 0x21, 0x00


	//----- nvinfo : EIATTR_KPARAM_INFO
	.align		4
.L_17:
        /*0038*/ 	.byte	0x04, 0x17
        /*003a*/ 	.short	(.L_19 - .L_18)
.L_18:
        /*003c*/ 	.word	0x00000000
        /*0040*/ 	.short	0x0009
        /*0042*/ 	.short	0x0048
        /*0044*/ 	.byte	0x00, 0xf4, 0x21, 0x00


	//----- nvinfo : EIATTR_KPARAM_INFO
	.align		4
.L_19:
        /*0048*/ 	.byte	0x04, 0x17
        /*004a*/ 	.short	(.L_21 - .L_20)
.L_20:
        /*004c*/ 	.word	0x00000000
        /*0050*/ 	.short	0x0008
        /*0052*/ 	.short	0x0040
        /*0054*/ 	.byte	0x00, 0xf4, 0x21, 0x00


	//----- nvinfo : EIATTR_KPARAM_INFO
	.align		4
.L_21:
        /*0058*/ 	.byte	0x04, 0x17
        /*005a*/ 	.short	(.L_23 - .L_22)
.L_22:
        /*005c*/ 	.word	0x00000000
        /*0060*/ 	.short	0x0007
        /*0062*/ 	.short	0x0038
        /*0064*/ 	.byte	0x00, 0xf4, 0x21, 0x00


	//----- nvinfo : EIATTR_KPARAM_INFO
	.align		4
.L_23:
        /*0068*/ 	.byte	0x04, 0x17
        /*006a*/ 	.short	(.L_25 - .L_24)
.L_24:
        /*006c*/ 	.word	0x00000000
        /*0070*/ 	.short	0x0006
        /*0072*/ 	.short	0x0030
        /*0074*/ 	.byte	0x00, 0xf4, 0x21, 0x00


	//----- nvinfo : EIATTR_KPARAM_INFO
	.align		4
.L_25:
        /*0078*/ 	.byte	0x04, 0x17
        /*007a*/ 	.short	(.L_27 - .L_26)
.L_26:
        /*007c*/ 	.word	0x00000000
        /*0080*/ 	.short	0x0005
        /*0082*/ 	.short	0x0028
        /*0084*/ 	.byte	0x00, 0xf4, 0x21, 0x00


	//----- nvinfo : EIATTR_KPARAM_INFO
	.align		4
.L_27:
        /*0088*/ 	.byte	0x04, 0x17
        /*008a*/ 	.short	(.L_29 - .L_28)
.L_28:
        /*008c*/ 	.word	0x00000000
        /*0090*/ 	.short	0x0004
        /*0092*/ 	.short	0x0020
        /*0094*/ 	.byte	0x00, 0xf4, 0x21, 0x00


	//----- nvinfo : EIATTR_KPARAM_INFO
	.align		4
.L_29:
        /*0098*/ 	.byte	0x04, 0x17
        /*009a*/ 	.short	(.L_31 - .L_30)
.L_30:
        /*009c*/ 	.word	0x00000000
        /*00a0*/ 	.short	0x0003
        /*00a2*/ 	.short	0x0018
        /*00a4*/ 	.byte	0x00, 0xf4, 0x21, 0x00


	//----- nvinfo : EIATTR_KPARAM_INFO
	.align		4
.L_31:
        /*00a8*/ 	.byte	0x04, 0x17
        /*00aa*/ 	.short	(.L_33 - .L_32)
.L_32:
        /*00ac*/ 	.word	0x00000000
        /*00b0*/ 	.short	0x0002
        /*00b2*/ 	.short	0x0010
        /*00b4*/ 	.byte	0x00, 0xf4, 0x21, 0x00


	//----- nvinfo : EIATTR_KPARAM_INFO
	.align		4
.L_33:
        /*00b8*/ 	.byte	0x04, 0x17
        /*00ba*/ 	.short	(.L_35 - .L_34)
.L_34:
        /*00bc*/ 	.word	0x00000000
        /*00c0*/ 	.short	0x0001
        /*00c2*/ 	.short	0x0008
        /*00c4*/ 	.byte	0x00, 0xf4, 0x21, 0x00


	//----- nvinfo : EIATTR_KPARAM_INFO
	.align		4
.L_35:
        /*00c8*/ 	.byte	0x04, 0x17
        /*00ca*/ 	.short	(.L_37 - .L_36)
.L_36:
        /*00cc*/ 	.word	0x00000000
        /*00d0*/ 	.short	0x0000
        /*00d2*/ 	.short	0x0000
        /*00d4*/ 	.byte	0x00, 0xf4, 0x21, 0x00


	//----- nvinfo : EIATTR_SPARSE_MMA_MASK
	.align		4
.L_37:
        /*00d8*/ 	.byte	0x03, 0x50
        /*00da*/ 	.short	0x0000


	//----- nvinfo : EIATTR_MAXREG_COUNT
	.align		4
        /*00dc*/ 	.byte	0x03, 0x1b
        /*00de*/ 	.short	0x00ff


	//----- nvinfo : EIATTR_EXIT_INSTR_OFFSETS
	.align		4
        /*00e0*/ 	.byte	0x04, 0x1c
        /*00e2*/ 	.short	(.L_39 - .L_38)


	//   ....[0]....
.L_38:
        /*00e4*/ 	.word	0x00000820


	//   ....[1]....
        /*00e8*/ 	.word	0x00000840


	//----- nvinfo : EIATTR_REQNTID
	.align		4
.L_39:
        /*00ec*/ 	.byte	0x04, 0x10
        /*00ee*/ 	.short	(.L_41 - .L_40)
.L_40:
        /*00f0*/ 	.word	0x00000080
        /*00f4*/ 	.word	0x00000001
        /*00f8*/ 	.word	0x00000001


	//----- nvinfo : EIATTR_CBANK_PARAM_SIZE
	.align		4
.L_41:
        /*00fc*/ 	.byte	0x03, 0x19
        /*00fe*/ 	.short	0x0064


	//----- nvinfo : EIATTR_PARAM_CBANK
	.align		4
        /*0100*/ 	.byte	0x04, 0x0a
        /*0102*/ 	.short	(.L_43 - .L_42)
	.align		4
.L_42:
        /*0104*/ 	.word	index@(.nv.constant0.triton_poi_fused__native_batch_norm_legit_no_training_add_convolution_div_eq_masked_fill_mul_native_batch_norm_backward_ones_like_relu_sub_threshold_backward_8)
        /*0108*/ 	.short	0x0210
        /*010a*/ 	.short	0x0064


	//----- nvinfo : EIATTR_SW_WAR
	.align		4
.L_43:
        /*010c*/ 	.byte	0x04, 0x36
        /*010e*/ 	.short	(.L_45 - .L_44)
.L_44:
        /*0110*/ 	.word	0x00000008
.L_45:


//--------------------- .nv.callgraph             --------------------------
	.section	.nv.callgraph,"",@"SHT_CUDA_CALLGRAPH"
	.align	4
	.sectionentsize	8
	.align		4
        /*0000*/ 	.word	0x00000000
	.align		4
        /*0004*/ 	.word	0xffffffff
	.align		4
        /*0008*/ 	.word	0x00000000
	.align		4
        /*000c*/ 	.word	0xfffffffe
	.align		4
        /*0010*/ 	.word	0x00000000
	.align		4
        /*0014*/ 	.word	0xfffffffd
	.align		4
        /*0018*/ 	.word	0x00000000
	.align		4
        /*001c*/ 	.word	0xfffffffc


//--------------------- .nv.constant4             --------------------------
	.section	.nv.constant4,"a",@progbits
	.align	8
	.align		8
.nv.constant4:
        /*0000*/ 	.dword	_$_str
	.align		8
        /*0008*/ 	.dword	_$_str_$_2


//--------------------- .text.triton_poi_fused__native_batch_norm_legit_no_training_add_convolution_div_eq_masked_fill_mul_native_batch_norm_backward_ones_like_relu_sub_threshold_backward_8 --------------------------
	.section	.text.triton_poi_fused__native_batch_norm_legit_no_training_add_convolution_div_eq_masked_fill_mul_native_batch_norm_backward_ones_like_relu_sub_threshold_backward_8,"ax",@progbits
	.align	128
        .global         triton_poi_fused__native_batch_norm_legit_no_training_add_convolution_div_eq_masked_fill_mul_native_batch_norm_backward_ones_like_relu_sub_threshold_backward_8
        .type           triton_poi_fused__native_batch_norm_legit_no_training_add_convolution_div_eq_masked_fill_mul_native_batch_norm_backward_ones_like_relu_sub_threshold_backward_8,@function
        .size           triton_poi_fused__native_batch_norm_legit_no_training_add_convolution_div_eq_masked_fill_mul_native_batch_norm_backward_ones_like_relu_sub_threshold_backward_8,(.L_x_1 - triton_poi_fused__native_batch_norm_legit_no_training_add_convolution_div_eq_masked_fill_mul_native_batch_norm_backward_ones_like_relu_sub_threshold_backward_8)
        .other          triton_poi_fused__native_batch_norm_legit_no_training_add_convolution_div_eq_masked_fill_mul_native_batch_norm_backward_ones_like_relu_sub_threshold_backward_8,@"STO_CUDA_ENTRY STV_DEFAULT"
triton_poi_fused__native_batch_norm_legit_no_training_add_convolution_div_eq_masked_fill_mul_native_batch_norm_backward_ones_like_relu_sub_threshold_backward_8:
.text.triton_poi_fused__native_batch_norm_legit_no_training_add_convolution_div_eq_masked_fill_mul_native_batch_norm_backward_ones_like_relu_sub_threshold_backward_8:
[----:B------:R-:W0:Y:S01]  /*0000*/  LDC R1, c[0x0][0x28] ;  /* 0x00000a00ff017b82 */ /* 0x000e220000000800 */
[----:B------:R-:W1:Y:S07]  /*0010*/  S2R R0, SR_TID.X ;  /* 0x0000000000007919 */ /* 0x000e6e0000002100 */
[----:B------:R-:W2:Y:S01]  /*0020*/  LDC.64 R4, c[0x0][0x230] ;  /* 0x00008c00ff047b82 */ /* 0x000ea20000000a00 */
[----:B------:R-:W-:Y:S01]  /*0030*/  CS2R R16, SRZ ;  /* 0x0000000000107805 */ /* 0x000fe2000001ff00 */
[----:B------:R-:W-:Y:S01]  /*0040*/  ULDC.64 UR4, c[0x0][0x208] ;  /* 0x0000820000047ab9 */ /* 0x000fe20000000a00 */
[----:B------:R-:W3:Y:S05]  /*0050*/  S2R R7, SR_CTAID.X ;  /* 0x0000000000077919 */ /* 0x000eea0000002500 */
[----:B------:R-:W4:Y:S08]  /*0060*/  LDC.64 R8, c[0x0][0x220] ;  /* 0x00008800ff087b82 */ /* 0x000f300000000a00 */
[----:B------:R-:W5:Y:S01]  /*0070*/  LDC.64 R18, c[0x0][0x218] ;  /* 0x00008600ff127b82 */ /* 0x000f620000000a00 */
[----:B------:R-:W-:-:S02]  /*0080*/  CS2R R12, SRZ ;  /* 0x00000000000c7805 */ /* 0x000fc4000001ff00 */
[----:B------:R-:W-:Y:S02]  /*0090*/  CS2R R10, SRZ ;  /* 0x00000000000a7805 */ /* 0x000fe4000001ff00 */
[----:B------:R-:W-:Y:S01]  /*00a0*/  CS2R R14, SRZ ;  /* 0x00000000000e7805 */ /* 0x000fe2000001ff00 */
[----:B------:R-:W-:Y:S02]  /*00b0*/  ULDC.64 UR6, c[0x0][0x248] ;  /* 0x0000920000067ab9 */ /* 0x000fe40000000a00 */
[----:B------:R-:W4:Y:S01]  /*00c0*/  LDC.64 R20, c[0x0][0x228] ;  /* 0x00008a00ff147b82 */ /* 0x000f220000000a00 */
[----:B-1----:R-:W-:-:S07]  /*00d0*/  IMAD.SHL.U32 R0, R0, 0x2, RZ ;  /* 0x0000000200007824 */ /* 0x002fce00078e00ff */
[----:B------:R-:W1:Y:S01]  /*00e0*/  LDC.64 R22, c[0x0][0x238] ;  /* 0x00008e00ff167b82 */ /* 0x000e620000000a00 */
[----:B---3--:R-:W-:Y:S02]  /*00f0*/  SHF.R.S32.HI R3, RZ, 0x17, R7 ;  /* 0x00000017ff037819 */ /* 0x008fe40000011407 */
[----:B------:R-:W-:Y:S02]  /*0100*/  LOP3.LUT R0, R0, 0xfe, RZ, 0xc0, !PT ;  /* 0x000000fe00007812 */ /* 0x000fe400078ec0ff */
[----:B------:R-:W-:-:S03]  /*0110*/  SGXT R3, R3, 0x1 ;  /* 0x000000010303781a */ /* 0x000fc60000000200 */
[----:B------:R-:W3:Y:S01]  /*0120*/  LDC.64 R24, c[0x0][0x240] ;  /* 0x00009000ff187b82 */ /* 0x000ee20000000a00 */
[----:B------:R-:W-:-:S05]  /*0130*/  IMAD R0, R7, 0x100, R0 ;  /* 0x0000010007007824 */ /* 0x000fca00078e0200 */
[----:B------:R-:W-:Y:S02]  /*0140*/  LEA.HI R3, R3, R0, RZ, 0x7 ;  /* 0x0000000003037211 */ /* 0x000fe400078f38ff */
[C---:B------:R-:W-:Y:S02]  /*0150*/  ISETP.GE.AND P0, PT, R0.reuse, 0x200, PT ;  /* 0x000002000000780c */ /* 0x040fe40003f06270 */
[----:B------:R-:W-:Y:S02]  /*0160*/  LOP3.LUT R7, R3, 0xffffff80, RZ, 0xc0, !PT ;  /* 0xffffff8003077812 */ /* 0x000fe400078ec0ff */
[----:B------:R-:W1:Y:S03]  /*0170*/  LDC.64 R2, c[0x0][0x210] ;  /* 0x00008400ff027b82 */ /* 0x000e660000000a00 */
[----:B------:R-:W-:-:S04]  /*0180*/  IMAD.IADD R6, R0, 0x1, -R7 ;  /* 0x0000000100067824 */ /* 0x000fc800078e0a07 */
[----:B--2---:R-:W-:-:S05]  /*0190*/  IMAD.WIDE R4, R6, 0x4, R4 ;  /* 0x0000000406047825 */ /* 0x004fca00078e0204 */
[----:B------:R2:W3:Y:S01]  /*01a0*/  @!P0 LDG.E.EL.64 R16, desc[UR4][R4.64] ;  /* 0x0000000404108981 */ /* 0x0004e2000c2e1b00 */
[----:B01----:R-:W-:-:S05]  /*01b0*/  IMAD.WIDE R2, R0, 0x4, R2 ;  /* 0x0000000400027825 */ /* 0x003fca00078e0202 */
[----:B------:R-:W3:Y:S01]  /*01c0*/  @!P0 LDG.E.64 R12, desc[UR4][R2.64] ;  /* 0x00000004020c8981 */ /* 0x000ee2000c1e1b00 */
[----:B----4-:R-:W-:-:S04]  /*01d0*/  IMAD.WIDE R8, R6, 0x4, R8 ;  /* 0x0000000406087825 */ /* 0x010fc800078e0208 */
[----:B-----5:R-:W-:Y:S01]  /*01e0*/  IMAD.WIDE R18, R0, 0x4, R18 ;  /* 0x0000000400127825 */ /* 0x020fe200078e0212 */
[----:B------:R0:W4:Y:S04]  /*01f0*/  @!P0 LDG.E.EL.64 R10, desc[UR4][R8.64] ;  /* 0x00000004080a8981 */ /* 0x000128000c2e1b00 */
[----:B------:R1:W4:Y:S01]  /*0200*/  @!P0 LDG.E.64 R14, desc[UR4][R18.64] ;  /* 0x00000004120e8981 */ /* 0x000322000c1e1b00 */
[----:B--2---:R-:W-:Y:S01]  /*0210*/  CS2R R4, SRZ ;  /* 0x0000000000047805 */ /* 0x004fe2000001ff00 */
[----:B------:R-:W-:-:S04]  /*0220*/  IMAD.WIDE R20, R6, 0x4, R20 ;  /* 0x0000000406147825 */ /* 0x000fc800078e0214 */
[C---:B------:R-:W-:Y:S01]  /*0230*/  IMAD.WIDE R22, R6.reuse, 0x4, R22 ;  /* 0x0000000406167825 */ /* 0x040fe200078e0216 */
[----:B------:R-:W2:Y:S01]  /*0240*/  @!P0 LDG.E.EL.64 R4, desc[UR4][R20.64] ;  /* 0x0000000414048981 */ /* 0x000ea2000c2e1b00 */
[----:B0-----:R-:W-:Y:S02]  /*0250*/  CS2R R8, SRZ ;  /* 0x0000000000087805 */ /* 0x001fe4000001ff00 */
[----:B---3--:R-:W-:Y:S01]  /*0260*/  IMAD.WIDE R24, R6, 0x4, R24 ;  /* 0x0000000406187825 */ /* 0x008fe200078e0218 */
[----:B------:R-:W-:-:S03]  /*0270*/  CS2R R6, SRZ ;  /* 0x0000000000067805 */ /* 0x000fc6000001ff00 */
[----:B------:R0:W3:Y:S04]  /*0280*/  @!P0 LDG.E.EL.64 R8, desc[UR4][R22.64] ;  /* 0x0000000416088981 */ /* 0x0000e8000c2e1b00 */
[----:B------:R5:W3:Y:S01]  /*0290*/  @!P0 LDG.E.EL.64 R6, desc[UR4][R24.64] ;  /* 0x0000000418068981 */ /* 0x000ae2000c2e1b00 */
[----:B-1----:R-:W-:Y:S02]  /*02a0*/  IMAD.MOV.U32 R19, RZ, RZ, 0x3e800000 ;  /* 0x3e800000ff137424 */ /* 0x002fe400078e00ff */
[----:B------:R-:W-:Y:S01]  /*02b0*/  FADD R16, R16, 9.9999997473787516356e-06 ;  /* 0x3727c5ac10107421 */ /* 0x000fe20000000000 */
[----:B------:R-:W-:-:S05]  /*02c0*/  FADD R18, R17, 9.9999997473787516356e-06 ;  /* 0x3727c5ac11127421 */ /* 0x000fca0000000000 */
[----:B------:R-:W1:Y:S08]  /*02d0*/  MUFU.SQRT R16, R16 ;  /* 0x0000001000107308 */ /* 0x000e700000002000 */
[----:B------:R-:W0:Y:S01]  /*02e0*/  MUFU.SQRT R18, R18 ;  /* 0x0000001200127308 */ /* 0x000e220000002000 */
[----:B------:R-:W-:Y:S02]  /*02f0*/  LOP3.LUT P1, RZ, R12, 0x7fffffff, RZ, 0xc0, !PT ;  /* 0x7fffffff0cff7812 */ /* 0x000fe4000782c0ff */
[----:B------:R-:W-:-:S02]  /*0300*/  LOP3.LUT P2, RZ, R13, 0x7fffffff, RZ, 0xc0, !PT ;  /* 0x7fffffff0dff7812 */ /* 0x000fc4000784c0ff */
[----:B------:R-:W-:Y:S02]  /*0310*/  FSEL R12, R12, 1, P1 ;  /* 0x3f8000000c0c7808 */ /* 0x000fe40000800000 */
[----:B-1----:R-:W-:Y:S02]  /*0320*/  FSETP.GT.AND P5, PT, R16, 8.50705917302346158658e+37, PT ;  /* 0x7e8000001000780b */ /* 0x002fe40003fa4000 */
[C---:B------:R-:W-:Y:S01]  /*0330*/  FSETP.GT.AND P3, PT, |R12|.reuse, 8.50705917302346158658e+37, PT ;  /* 0x7e8000000c00780b */ /* 0x040fe20003f64200 */
[----:B0-----:R-:W-:Y:S01]  /*0340*/  FMUL R23, R12, 0.25 ;  /* 0x3e8000000c177820 */ /* 0x001fe20000400000 */
[----:B----4-:R-:W-:Y:S01]  /*0350*/  FADD R17, R10, R14 ;  /* 0x0000000e0a117221 */ /* 0x010fe20000000000 */
[----:B------:R-:W-:Y:S01]  /*0360*/  FSEL R13, R13, 1, P2 ;  /* 0x3f8000000d0d7808 */ /* 0x000fe20001000000 */
[----:B------:R-:W-:Y:S01]  /*0370*/  FADD R14, R11, R15 ;  /* 0x0000000f0b0e7221 */ /* 0x000fe20000000000 */
[----:B------:R-:W-:Y:S01]  /*0380*/  FSETP.GT.AND P6, PT, R18, 8.50705917302346158658e+37, PT ;  /* 0x7e8000001200780b */ /* 0x000fe20003fc4000 */
[----:B------:R-:W-:Y:S01]  /*0390*/  FADD R17, R17, -R10 ;  /* 0x8000000a11117221 */ /* 0x000fe20000000000 */
[----:B------:R-:W-:Y:S01]  /*03a0*/  FSEL R23, R23, R12, P3 ;  /* 0x0000000c17177208 */ /* 0x000fe20001800000 */
[----:B------:R-:W-:Y:S01]  /*03b0*/  FMUL R20, R13, 0.25 ;  /* 0x3e8000000d147820 */ /* 0x000fe20000400000 */
[----:B------:R-:W-:-:S02]  /*03c0*/  FSETP.GEU.AND P4, PT, R16, 1.175494350822287508e-38, PT ;  /* 0x008000001000780b */ /* 0x000fc40003f8e000 */
[----:B------:R-:W-:Y:S01]  /*03d0*/  @P5 FMUL R16, R16, 0.25 ;  /* 0x3e80000010105820 */ /* 0x000fe20000400000 */
[----:B------:R-:W-:Y:S01]  /*03e0*/  FSEL R21, R19, 1, P5 ;  /* 0x3f80000013157808 */ /* 0x000fe20002800000 */
[----:B------:R-:W-:Y:S01]  /*03f0*/  @P3 FMUL R17, R17, 0.25 ;  /* 0x3e80000011113820 */ /* 0x000fe20000400000 */
[----:B------:R-:W-:Y:S02]  /*0400*/  FSETP.GT.AND P3, PT, |R13|, 8.50705917302346158658e+37, PT ;  /* 0x7e8000000d00780b */ /* 0x000fe40003f64200 */
[----:B------:R-:W-:Y:S02]  /*0410*/  FSETP.GEU.AND P5, PT, R18, 1.175494350822287508e-38, PT ;  /* 0x008000001200780b */ /* 0x000fe40003fae000 */
[----:B------:R-:W-:Y:S01]  /*0420*/  FSEL R22, R20, R13, P3 ;  /* 0x0000000d14167208 */ /* 0x000fe20001800000 */
[----:B------:R-:W-:Y:S01]  /*0430*/  FADD R20, R14, -R11 ;  /* 0x8000000b0e147221 */ /* 0x000fe20000000000 */
[----:B------:R-:W-:Y:S01]  /*0440*/  @P6 FMUL R18, R18, 0.25 ;  /* 0x3e80000012126820 */ /* 0x000fe20000400000 */
[----:B------:R-:W-:Y:S01]  /*0450*/  FSEL R19, R19, 1, P6 ;  /* 0x3f80000013137808 */ /* 0x000fe20003000000 */
[----:B------:R-:W-:Y:S01]  /*0460*/  @!P4 FMUL R16, R16, 16777216 ;  /* 0x4b8000001010c820 */ /* 0x000fe20000400000 */
[----:B------:R-:W-:Y:S01]  /*0470*/  FSETP.GEU.AND P6, PT, |R13|, 1.175494350822287508e-38, PT ;  /* 0x008000000d00780b */ /* 0x000fe20003fce200 */
[----:B------:R-:W-:Y:S01]  /*0480*/  @!P4 FMUL R21, R21, 16777216 ;  /* 0x4b8000001515c820 */ /* 0x000fe20000400000 */
[----:B------:R-:W0:Y:S01]  /*0490*/  LDC.64 R14, c[0x0][0x250] ;  /* 0x00009400ff0e7b82 */ /* 0x000e220000000a00 */
[----:B-----5:R-:W-:Y:S01]  /*04a0*/  SEL R24, RZ, 0x100, P2 ;  /* 0x00000100ff187807 */ /* 0x020fe20001000000 */
[----:B------:R-:W-:Y:S01]  /*04b0*/  @P3 FMUL R20, R20, 0.25 ;  /* 0x3e80000014143820 */ /* 0x000fe20000400000 */
[----:B------:R-:W-:Y:S01]  /*04c0*/  FSETP.GEU.AND P3, PT, |R12|, 1.175494350822287508e-38, PT ;  /* 0x008000000c00780b */ /* 0x000fe20003f6e200 */
[----:B------:R-:W-:Y:S01]  /*04d0*/  @!P5 FMUL R18, R18, 16777216 ;  /* 0x4b8000001212d820 */ /* 0x000fe20000400000 */
[----:B------:R-:W1:Y:S01]  /*04e0*/  MUFU.RCP R16, R16 ;  /* 0x0000001000107308 */ /* 0x000e620000001000 */
[----:B------:R-:W-:-:S05]  /*04f0*/  @!P5 FMUL R19, R19, 16777216 ;  /* 0x4b8000001313d820 */ /* 0x000fca0000400000 */
[----:B------:R-:W-:Y:S01]  /*0500*/  @!P6 FMUL R22, R22, 16777216 ;  /* 0x4b8000001616e820 */ /* 0x000fe20000400000 */
[----:B------:R-:W-:Y:S01]  /*0510*/  @!P6 FMUL R20, R20, 16777216 ;  /* 0x4b8000001414e820 */ /* 0x000fe20000400000 */
[----:B------:R-:W-:Y:S03]  /*0520*/  MUFU.RCP R18, R18 ;  /* 0x0000001200127308 */ /* 0x000fe60000001000 */
[----:B------:R-:W-:Y:S01]  /*0530*/  @!P3 FMUL R23, R23, 16777216 ;  /* 0x4b8000001717b820 */ /* 0x000fe20000400000 */
[----:B------:R-:W-:Y:S01]  /*0540*/  @!P3 FMUL R17, R17, 16777216 ;  /* 0x4b8000001111b820 */ /* 0x000fe20000400000 */
[----:B-1----:R-:W-:-:S03]  /*0550*/  FMUL R21, R16, R21 ;  /* 0x0000001510157220 */ /* 0x002fc60000400000 */
[----:B------:R-:W1:Y:S01]  /*0560*/  MUFU.RCP R22, R22 ;  /* 0x0000001600167308 */ /* 0x000e620000001000 */
[----:B0-----:R-:W-:-:S07]  /*0570*/  IMAD.WIDE R14, R0, 0x4, R14 ;  /* 0x00000004000e7825 */ /* 0x001fce00078e020e */
[----:B------:R-:W0:Y:S01]  /*0580*/  MUFU.RCP R23, R23 ;  /* 0x0000001700177308 */ /* 0x000e220000001000 */
[----:B-1----:R-:W-:Y:S01]  /*0590*/  FFMA R11, R22, R20, R11 ;  /* 0x00000014160b7223 */ /* 0x002fe2000000000b */
[----:B------:R-:W-:Y:S01]  /*05a0*/  FMUL R20, R18, R19 ;  /* 0x0000001312147220 */ /* 0x000fe20000400000 */
[----:B------:R-:W-:-:S03]  /*05b0*/  IADD3 R18, P3, R0, UR6, RZ ;  /* 0x0000000600127c10 */ /* 0x000fc6000ff7e0ff */
[----:B------:R-:W-:Y:S01]  /*05c0*/  FSEL R22, R11, RZ, P2 ;  /* 0x000000ff0b167208 */ /* 0x000fe20001000000 */
[----:B0-----:R-:W-:Y:S01]  /*05d0*/  FFMA R19, R23, R17, R10 ;  /* 0x0000001117137223 */ /* 0x001fe2000000000a */
[----:B------:R-:W-:Y:S01]  /*05e0*/  SEL R23, RZ, 0x1, P1 ;  /* 0x00000001ff177807 */ /* 0x000fe20000800000 */
[----:B------:R-:W0:Y:S02]  /*05f0*/  LDC.64 R16, c[0x0][0x258] ;  /* 0x00009600ff107b82 */ /* 0x000e240000000a00 */
[----:B--2---:R-:W-:Y:S01]  /*0600*/  FADD R5, R22, -R5 ;  /* 0x8000000516057221 */ /* 0x004fe20000000000 */
[----:B------:R-:W-:Y:S02]  /*0610*/  SHF.R.S32.HI R22, RZ, 0x1f, R0 ;  /* 0x0000001fff167819 */ /* 0x000fe40000011400 */
[----:B------:R-:W-:Y:S01]  /*0620*/  FSEL R19, R19, RZ, P1 ;  /* 0x000000ff13137208 */ /* 0x000fe20000800000 */
[----:B------:R-:W-:Y:S01]  /*0630*/  FMUL R20, R20, R5 ;  /* 0x0000000514147220 */ /* 0x000fe20000400000 */
[----:B------:R-:W-:Y:S01]  /*0640*/  IMAD.IADD R23, R23, 0x1, R24 ;  /* 0x0000000117177824 */ /* 0x000fe200078e0218 */
[----:B------:R-:W1:Y:S02]  /*0650*/  LDC.64 R10, c[0x0][0x260] ;  /* 0x00009800ff0a7b82 */ /* 0x000e640000000a00 */
[----:B------:R-:W-:Y:S01]  /*0660*/  FADD R4, R19, -R4 ;  /* 0x8000000413047221 */ /* 0x000fe20000000000 */
[----:B---3--:R-:W-:Y:S01]  /*0670*/  FFMA R7, R20, R9, R7 ;  /* 0x0000000914077223 */ /* 0x008fe20000000007 */
[----:B------:R-:W-:Y:S01]  /*0680*/  IADD3.X R19, R22, UR7, RZ, P3, !PT ;  /* 0x0000000716137c10 */ /* 0x000fe20009ffe4ff */
[----:B------:R-:W-:Y:S01]  /*0690*/  ULDC.64 UR6, c[0x0][0x268] ;  /* 0x00009a0000067ab9 */ /* 0x000fe20000000a00 */
[----:B------:R-:W-:Y:S01]  /*06a0*/  FMUL R21, R21, R4 ;  /* 0x0000000415157220 */ /* 0x000fe20000400000 */
[----:B------:R-:W-:-:S02]  /*06b0*/  FSEL R20, RZ, 1, !P1 ;  /* 0x3f800000ff147808 */ /* 0x000fc40004800000 */
[----:B------:R-:W-:Y:S01]  /*06c0*/  FSETP.GEU.AND P4, PT, R7, RZ, PT ;  /* 0x000000ff0700720b */ /* 0x000fe20003f8e000 */
[----:B------:R-:W-:Y:S01]  /*06d0*/  FFMA R6, R21, R8, R6 ;  /* 0x0000000815067223 */ /* 0x000fe20000000006 */
[----:B------:R-:W-:Y:S01]  /*06e0*/  FSEL R21, RZ, 1, !P2 ;  /* 0x3f800000ff157808 */ /* 0x000fe20005000000 */
[----:B------:R-:W-:Y:S03]  /*06f0*/  @!P0 STG.E.U16 desc[UR4][R18.64], R23 ;  /* 0x0000001712008986 */ /* 0x000fe6000c101504 */
[----:B------:R-:W-:Y:S01]  /*0700*/  FSETP.GEU.AND P3, PT, R6, RZ, PT ;  /* 0x000000ff0600720b */ /* 0x000fe20003f6e000 */
[----:B------:R2:W-:Y:S01]  /*0710*/  @!P0 STG.E.64 desc[UR4][R2.64], R12 ;  /* 0x0000000c02008986 */ /* 0x0005e2000c101b04 */
[----:B0-----:R-:W-:Y:S02]  /*0720*/  IMAD.WIDE R16, R0, 0x4, R16 ;  /* 0x0000000400107825 */ /* 0x001fe400078e0210 */
[----:B------:R-:W-:Y:S01]  /*0730*/  FSEL R9, R6, RZ, P3 ;  /* 0x000000ff06097208 */ /* 0x000fe20001800000 */
[----:B------:R0:W-:Y:S01]  /*0740*/  @!P0 STG.E.64 desc[UR4][R14.64], R4 ;  /* 0x000000040e008986 */ /* 0x0001e2000c101b04 */
[----:B------:R-:W-:-:S02]  /*0750*/  FSEL R6, R7, RZ, P4 ;  /* 0x000000ff07067208 */ /* 0x000fc40002000000 */
[----:B------:R-:W-:Y:S01]  /*0760*/  FSETP.GTU.AND P3, PT, R9, RZ, PT ;  /* 0x000000ff0900720b */ /* 0x000fe20003f6c000 */
[----:B------:R-:W-:Y:S01]  /*0770*/  FMUL R8, R20, R9 ;  /* 0x0000000914087220 */ /* 0x000fe20000400000 */
[----:B------:R-:W-:Y:S01]  /*0780*/  FSETP.GTU.AND P2, PT, R6, RZ, PT ;  /* 0x000000ff0600720b */ /* 0x000fe20003f4c000 */
[----:B-1----:R-:W-:-:S04]  /*0790*/  IMAD.WIDE R10, R0, 0x4, R10 ;  /* 0x00000004000a7825 */ /* 0x002fc800078e020a */
[----:B------:R-:W-:Y:S01]  /*07a0*/  FMUL R9, R21, R6 ;  /* 0x0000000615097220 */ /* 0x000fe20000400000 */
[----:B------:R1:W-:Y:S01]  /*07b0*/  @!P0 STG.E.64 desc[UR4][R16.64], R20 ;  /* 0x0000001410008986 */ /* 0x0003e2000c101b04 */
[----:B--2---:R-:W-:Y:S02]  /*07c0*/  IADD3 R2, P1, R0, UR6, RZ ;  /* 0x0000000600027c10 */ /* 0x004fe4000ff3e0ff */
[----:B------:R-:W-:Y:S01]  /*07d0*/  SEL R0, RZ, 0x1, P3 ;  /* 0x00000001ff007807 */ /* 0x000fe20001800000 */
[----:B------:R1:W-:Y:S01]  /*07e0*/  @!P0 STG.E.64 desc[UR4][R10.64], R8 ;  /* 0x000000080a008986 */ /* 0x0003e2000c101b04 */
[----:B0-----:R-:W-:Y:S02]  /*07f0*/  SEL R5, RZ, 0x100, P2 ;  /* 0x00000100ff057807 */ /* 0x001fe40001000000 */
[----:B------:R-:W-:-:S03]  /*0800*/  IADD3.X R3, R22, UR7, RZ, P1, !PT ;  /* 0x0000000716037c10 */ /* 0x000fc60008ffe4ff */
[----:B------:R-:W-:Y:S01]  /*0810*/  IMAD.IADD R5, R0, 0x1, R5 ;  /* 0x0000000100057824 */ /* 0x000fe200078e0205 */
[----:B------:R-:W-:Y:S06]  /*0820*/  @P0 EXIT ;  /* 0x000000000000094d */ /* 0x000fec0003800000 */
[----:B------:R-:W-:Y:S01]  /*0830*/  STG.E.U16 desc[UR4][R2.64], R5 ;  /* 0x0000000502007986 */ /* 0x000fe2000c101504 */
[----:B------:R-:W-:Y:S05]  /*0840*/  EXIT ;  /* 0x000000000000794d */ /* 0x000fea0003800000 */
.L_x_0:
[----:B------:R-:W-:-:S00]  /*0850*/  BRA `(.L_x_0) ;  /* 0xfffffffc00fc7947 */ /* 0x000fc0000383ffff */
[----:B------:R-:W-:-:S00]  /*0860*/  NOP ;  /* 0x0000000000007918 */ /* 0x000fc00000000000 */
        /* <DEDUP_REMOVED lines=9> */
.L_x_1:


//--------------------- .nv.global.init           --------------------------
	.section	.nv.global.init,"aw",@progbits
.nv.global.init:
	.type		_$_str,@object
	.size		_$_str,(_$_str_$_2 - _$_str)
_$_str:
        /*0000*/ 	.byte	0x5f, 0x5f, 0x43, 0x55, 0x44, 0x41, 0x5f, 0x46, 0x54, 0x5a, 0x00
	.type		_$_str_$_2,@object
	.size		_$_str_$_2,(.L_1 - _$_str_$_2)
_$_str_$_2:
        /*000b*/ 	.byte	0x5f, 0x5f, 0x43, 0x55, 0x44, 0x41, 0x5f, 0x50, 0x52, 0x45, 0x43, 0x5f, 0x53, 0x51, 0x52, 0x54
        /*001b*/ 	.byte	0x00
.L_1:


//--------------------- .nv.constant0.triton_poi_fused__native_batch_norm_legit_no_training_add_convolution_div_eq_masked_fill_mul_native_batch_norm_backward_ones_like_relu_sub_threshold_backward_8 --------------------------
	.section	.nv.constant0.triton_poi_fused__native_batch_norm_legit_no_training_add_convolution_div_eq_masked_fill_mul_native_batch_norm_backward_ones_like_relu_sub_threshold_backward_8,"a",@progbits
	.sectionflags	@""
	.align	4
.nv.constant0.triton_poi_fused__native_batch_norm_legit_no_training_add_convolution_div_eq_masked_fill_mul_native_batch_norm_backward_ones_like_relu_sub_threshold_backward_8:
	.zero		628
